//
// Generated by NVIDIA NVVM Compiler
//
// Compiler Build ID: CL-36424714
// Cuda compilation tools, release 13.0, V13.0.88
// Based on NVVM 20.0.0
//

.version 9.0
.target sm_100
.address_size 64

	// .globl	_Z20test_warp_reduce_maxPiPKi

.visible .entry _Z20test_warp_reduce_maxPiPKi(
	.param .u64 .ptr .align 1 _Z20test_warp_reduce_maxPiPKi_param_0,
	.param .u64 .ptr .align 1 _Z20test_warp_reduce_maxPiPKi_param_1
)
{
	.reg .b32 	%r<3>;
	.reg .b64 	%rd<8>;

	ld.param.u64 	%rd1, [_Z20test_warp_reduce_maxPiPKi_param_0];
	ld.param.u64 	%rd2, [_Z20test_warp_reduce_maxPiPKi_param_1];
	cvta.to.global.u64 	%rd3, %rd1;
	cvta.to.global.u64 	%rd4, %rd2;
	mov.u32 	%r1, %tid.x;
	mul.wide.u32 	%rd5, %r1, 4;
	add.s64 	%rd6, %rd4, %rd5;
	ld.global.u32 	%r2, [%rd6];
	add.s64 	%rd7, %rd3, %rd5;
	st.global.u32 	[%rd7], %r2;
	ret;

}


// ===== COMPILED SASS (sm_100) =====

	.target	sm_100

	.elftype	@"ET_EXEC"


//--------------------- .note.nv.tkinfo           --------------------------
	.section	.note.nv.tkinfo,"",@"SHT_NOTE"
	.sectionflags	@"SHF_NOTE_NV_TKINFO"
	.tkinfo
        /*0018*/ 	.word	0x00000002
        /*0030*/ 	.string	""
        /*0030*/ 	.string	"ptxas"
        /*0030*/ 	.string	"Cuda compilation tools, release 13.0, V13.0.88"
        /*0030*/ 	.string	"Build cuda_13.0.r13.0/compiler.36424714_0"
        /*0030*/ 	.string	"-arch sm_100 -m 64 "



//--------------------- .note.nv.cuinfo           --------------------------
	.section	.note.nv.cuinfo,"",@"SHT_NOTE"
	.sectionflags	@"SHF_NOTE_NV_CUINFO"
        /*0018*/ 	.short	0x0002
        /*001a*/ 	.short	0x0064
        /*001c*/ 	.short	0x0082
	.zero		2


//--------------------- .nv.info                  --------------------------
	.section	.nv.info,"",@"SHT_CUDA_INFO"
	.align	4


	//----- nvinfo : EIATTR_REGCOUNT
	.align		4
        /*0000*/ 	.byte	0x04, 0x2f
        /*0002*/ 	.short	(.L_1 - .L_0)
	.align		4
.L_0:
        /*0004*/ 	.word	index@(_Z20test_warp_reduce_maxPiPKi)
        /*0008*/ 	.word	0x0000000a


	//----- nvinfo : EIATTR_FRAME_SIZE
	.align		4
.L_1:
        /*000c*/ 	.byte	0x04, 0x11
        /*000e*/ 	.short	(.L_3 - .L_2)
	.align		4
.L_2:
        /*0010*/ 	.word	index@(_Z20test_warp_reduce_maxPiPKi)
        /*0014*/ 	.word	0x00000000


	//----- nvinfo : EIATTR_MIN_STACK_SIZE
	.align		4
.L_3:
        /*0018*/ 	.byte	0x04, 0x12
        /*001a*/ 	.short	(.L_5 - .L_4)
	.align		4
.L_4:
        /*001c*/ 	.word	index@(_Z20test_warp_reduce_maxPiPKi)
        /*0020*/ 	.word	0x00000000
.L_5:


//--------------------- .nv.compat                --------------------------
	.section	.nv.compat,"",@"SHT_CUDA_COMPAT_INFO"
	.align	4
        /*0000*/ 	.byte	0x02, 0x09, 0x00, 0x00, 0x02, 0x02, 0x01, 0x00, 0x02, 0x05, 0x05, 0x00, 0x03, 0x07, 0x01, 0x01
        /*0010*/ 	.byte	0x02, 0x03, 0x00, 0x00, 0x02, 0x06, 0x01, 0x00, 0x04, 0x0b, 0x08, 0x00, 0x09, 0x00, 0x00, 0x00
        /*0020*/ 	.byte	0x00, 0x00, 0x00, 0x00


//--------------------- .nv.info._Z20test_warp_reduce_maxPiPKi --------------------------
	.section	.nv.info._Z20test_warp_reduce_maxPiPKi,"",@"SHT_CUDA_INFO"
	.sectionflags	@""
	.align	4


	//----- nvinfo : EIATTR_CUDA_API_VERSION
	.align		4
        /*0000*/ 	.byte	0x04, 0x37
        /*0002*/ 	.short	(.L_7 - .L_6)
.L_6:
        /*0004*/ 	.word	0x00000082


	//----- nvinfo : EIATTR_KPARAM_INFO
	.align		4
.L_7:
        /*0008*/ 	.byte	0x04, 0x17
        /*000a*/ 	.short	(.L_9 - .L_8)
.L_8:
        /*000c*/ 	.word	0x00000000
        /*0010*/ 	.short	0x0001
        /*0012*/ 	.short	0x0008
        /*0014*/ 	.byte	0x00, 0xf5, 0x21, 0x00


	//----- nvinfo : EIATTR_KPARAM_INFO
	.align		4
.L_9:
        /*0018*/ 	.byte	0x04, 0x17
        /*001a*/ 	.short	(.L_11 - .L_10)
.L_10:
        /*001c*/ 	.word	0x00000000
        /*0020*/ 	.short	0x0000
        /*0022*/ 	.short	0x0000
        /*0024*/ 	.byte	0x00, 0xf5, 0x21, 0x00


	//----- nvinfo : EIATTR_SPARSE_MMA_MASK
	.align		4
.L_11:
        /*0028*/ 	.byte	0x03, 0x50
        /*002a*/ 	.short	0x0000


	//----- nvinfo : EIATTR_MAXREG_COUNT
	.align		4
        /*002c*/ 	.byte	0x03, 0x1b
        /*002e*/ 	.short	0x00ff


	//----- nvinfo : EIATTR_MERCURY_ISA_VERSION
	.align		4
        /*0030*/ 	.byte	0x03, 0x5f
        /*0032*/ 	.short	0x0101


	//----- nvinfo : EIATTR_VRC_CTA_INIT_COUNT
	.align		4
        /*0034*/ 	.byte	0x02, 0x4a
	.zero		1
	.zero		1


	//----- nvinfo : EIATTR_EXIT_INSTR_OFFSETS
	.align		4
        /*0038*/ 	.byte	0x04, 0x1c
        /*003a*/ 	.short	(.L_13 - .L_12)


	//   ....[0]....
.L_12:
        /*003c*/ 	.word	0x00000090


	//----- nvinfo : EIATTR_CBANK_PARAM_SIZE
	.align		4
.L_13:
        /*0040*/ 	.byte	0x03, 0x19
        /*0042*/ 	.short	0x0010


	//----- nvinfo : EIATTR_PARAM_CBANK
	.align		4
        /*0044*/ 	.byte	0x04, 0x0a
        /*0046*/ 	.short	(.L_15 - .L_14)
	.align		4
.L_14:
        /*0048*/ 	.word	index@(.nv.constant0._Z20test_warp_reduce_maxPiPKi)
        /*004c*/ 	.short	0x0380
        /*004e*/ 	.short	0x0010


	//----- nvinfo : EIATTR_SW_WAR
	.align		4
.L_15:
        /*0050*/ 	.byte	0x04, 0x36
        /*0052*/ 	.short	(.L_17 - .L_16)
.L_16:
        /*0054*/ 	.word	0x00000008
.L_17:


//--------------------- .nv.callgraph             --------------------------
	.section	.nv.callgraph,"",@"SHT_CUDA_CALLGRAPH"
	.align	4
	.sectionentsize	8
	.align		4
        /*0000*/ 	.word	0x00000000
	.align		4
        /*0004*/ 	.word	0xffffffff
	.align		4
        /*0008*/ 	.word	0x00000000
	.align		4
        /*000c*/ 	.word	0xfffffffe
	.align		4
        /*0010*/ 	.word	0x00000000
	.align		4
        /*0014*/ 	.word	0xfffffffd
	.align		4
        /*0018*/ 	.word	0x00000000
	.align		4
        /*001c*/ 	.word	0xfffffffc


//--------------------- .text._Z20test_warp_reduce_maxPiPKi --------------------------
	.section	.text._Z20test_warp_reduce_maxPiPKi,"ax",@progbits
	.align	128
        .global         _Z20test_warp_reduce_maxPiPKi
        .type           _Z20test_warp_reduce_maxPiPKi,@function
        .size           _Z20test_warp_reduce_maxPiPKi,(.L_x_1 - _Z20test_warp_reduce_maxPiPKi)
        .other          _Z20test_warp_reduce_maxPiPKi,@"STO_CUDA_ENTRY STV_DEFAULT"
_Z20test_warp_reduce_maxPiPKi:
.text._Z20test_warp_reduce_maxPiPKi:
[----:B------:R-:W-:Y:S01]  /*0000*/  LDC R1, c[0x0][0x37c] ;  /* 0x0000df00ff017b82 */ /* 0x000fe20000000800 */
[----:B------:R-:W0:Y:S07]  /*0010*/  S2R R7, SR_TID.X ;  /* 0x0000000000077919 */ /* 0x000e2e0000002100 */
[----:B------:R-:W0:Y:S01]  /*0020*/  LDC.64 R2, c[0x0][0x388] ;  /* 0x0000e200ff027b82 */ /* 0x000e220000000a00 */
[----:B------:R-:W1:Y:S07]  /*0030*/  LDCU.64 UR4, c[0x0][0x358] ;  /* 0x00006b00ff0477ac */ /* 0x000e6e0008000a00 */
[----:B------:R-:W2:Y:S01]  /*0040*/  LDC.64 R4, c[0x0][0x380] ;  /* 0x0000e000ff047b82 */ /* 0x000ea20000000a00 */
[----:B0-----:R-:W-:-:S06]  /*0050*/  IMAD.WIDE.U32 R2, R7, 0x4, R2 ;  /* 0x0000000407027825 */ /* 0x001fcc00078e0002 */
[----:B-1----:R-:W3:Y:S01]  /*0060*/  LDG.E R3, desc[UR4][R2.64] ;  /* 0x0000000402037981 */ /* 0x002ee2000c1e1900 */
[----:B--2---:R-:W-:-:S05]  /*0070*/  IMAD.WIDE.U32 R4, R7, 0x4, R4 ;  /* 0x0000000407047825 */ /* 0x004fca00078e0004 */
[----:B---3--:R-:W-:Y:S01]  /*0080*/  STG.E desc[UR4][R4.64], R3 ;  /* 0x0000000304007986 */ /* 0x008fe2000c101904 */
[----:B------:R-:W-:Y:S05]  /*0090*/  EXIT ;  /* 0x000000000000794d */ /* 0x000fea0003800000 */
.L_x_0:
[----:B------:R-:W-:-:S00]  /*00a0*/  BRA `(.L_x_0) ;  /* 0xfffffffc00fc7947 */ /* 0x000fc0000383ffff */
[----:B------:R-:W-:-:S00]  /*00b0*/  NOP ;  /* 0x0000000000007918 */ /* 0x000fc00000000000 */
        /* <DEDUP_REMOVED lines=12> */
.L_x_1:


//--------------------- .nv.shared.reserved.0     --------------------------
	.section	.nv.shared.reserved.0,"aw",@nobits
	.weak		__nv_reservedSMEM_offset_0_alias
	.size		__nv_reservedSMEM_offset_0_alias, 0, 64
	.other		__nv_reservedSMEM_offset_0_alias,@"STO_CUDA_RESERVED_SHARED STV_DEFAULT"
__nv_reservedSMEM_offset_0_alias:
	.zero		0
	.zero		64


//--------------------- .nv.constant0._Z20test_warp_reduce_maxPiPKi --------------------------
	.section	.nv.constant0._Z20test_warp_reduce_maxPiPKi,"a",@progbits
	.sectionflags	@""
	.align	4
.nv.constant0._Z20test_warp_reduce_maxPiPKi:
	.zero		912


//--------------------- SYMBOLS --------------------------

	.type		.nv.reservedSmem.offset0,@object
	.size		.nv.reservedSmem.offset0,0x4
